//
// Generated by NVIDIA NVVM Compiler
//
// Compiler Build ID: CL-36424714
// Cuda compilation tools, release 13.0, V13.0.88
// Based on NVVM 20.0.0
//

.version 9.0
.target sm_100
.address_size 64

	// .globl	_Z18copy_matrix_kernelPKfPfi

.visible .entry _Z18copy_matrix_kernelPKfPfi(
	.param .u64 .ptr .align 1 _Z18copy_matrix_kernelPKfPfi_param_0,
	.param .u64 .ptr .align 1 _Z18copy_matrix_kernelPKfPfi_param_1,
	.param .u32 _Z18copy_matrix_kernelPKfPfi_param_2
)
{
	.reg .pred 	%p<2>;
	.reg .b32 	%r<7>;
	.reg .b32 	%f<2>;
	.reg .b64 	%rd<8>;

	ld.param.u64 	%rd1, [_Z18copy_matrix_kernelPKfPfi_param_0];
	ld.param.u64 	%rd2, [_Z18copy_matrix_kernelPKfPfi_param_1];
	ld.param.u32 	%r2, [_Z18copy_matrix_kernelPKfPfi_param_2];
	mov.u32 	%r3, %ctaid.x;
	mov.u32 	%r4, %ntid.x;
	mov.u32 	%r5, %tid.x;
	mad.lo.s32 	%r1, %r3, %r4, %r5;
	mul.lo.s32 	%r6, %r2, %r2;
	setp.ge.s32 	%p1, %r1, %r6;
	@%p1 bra 	$L__BB0_2;
	cvta.to.global.u64 	%rd3, %rd1;
	cvta.to.global.u64 	%rd4, %rd2;
	mul.wide.s32 	%rd5, %r1, 4;
	add.s64 	%rd6, %rd3, %rd5;
	ld.global.f32 	%f1, [%rd6];
	add.s64 	%rd7, %rd4, %rd5;
	st.global.f32 	[%rd7], %f1;
$L__BB0_2:
	ret;

}


// ===== COMPILED SASS (sm_100) =====

	.target	sm_100

	.elftype	@"ET_EXEC"


//--------------------- .note.nv.tkinfo           --------------------------
	.section	.note.nv.tkinfo,"",@"SHT_NOTE"
	.sectionflags	@"SHF_NOTE_NV_TKINFO"
	.tkinfo
        /*0018*/ 	.word	0x00000002
        /*0030*/ 	.string	""
        /*0030*/ 	.string	"ptxas"
        /*0030*/ 	.string	"Cuda compilation tools, release 13.0, V13.0.88"
        /*0030*/ 	.string	"Build cuda_13.0.r13.0/compiler.36424714_0"
        /*0030*/ 	.string	"-arch sm_100 -m 64 "



//--------------------- .note.nv.cuinfo           --------------------------
	.section	.note.nv.cuinfo,"",@"SHT_NOTE"
	.sectionflags	@"SHF_NOTE_NV_CUINFO"
        /*0018*/ 	.short	0x0002
        /*001a*/ 	.short	0x0064
        /*001c*/ 	.short	0x0082
	.zero		2


//--------------------- .nv.info                  --------------------------
	.section	.nv.info,"",@"SHT_CUDA_INFO"
	.align	4


	//----- nvinfo : EIATTR_REGCOUNT
	.align		4
        /*0000*/ 	.byte	0x04, 0x2f
        /*0002*/ 	.short	(.L_1 - .L_0)
	.align		4
.L_0:
        /*0004*/ 	.word	index@(_Z18copy_matrix_kernelPKfPfi)
        /*0008*/ 	.word	0x0000000a


	//----- nvinfo : EIATTR_FRAME_SIZE
	.align		4
.L_1:
        /*000c*/ 	.byte	0x04, 0x11
        /*000e*/ 	.short	(.L_3 - .L_2)
	.align		4
.L_2:
        /*0010*/ 	.word	index@(_Z18copy_matrix_kernelPKfPfi)
        /*0014*/ 	.word	0x00000000


	//----- nvinfo : EIATTR_MIN_STACK_SIZE
	.align		4
.L_3:
        /*0018*/ 	.byte	0x04, 0x12
        /*001a*/ 	.short	(.L_5 - .L_4)
	.align		4
.L_4:
        /*001c*/ 	.word	index@(_Z18copy_matrix_kernelPKfPfi)
        /*0020*/ 	.word	0x00000000
.L_5:


//--------------------- .nv.compat                --------------------------
	.section	.nv.compat,"",@"SHT_CUDA_COMPAT_INFO"
	.align	4
        /*0000*/ 	.byte	0x02, 0x09, 0x00, 0x00, 0x02, 0x02, 0x01, 0x00, 0x02, 0x05, 0x05, 0x00, 0x03, 0x07, 0x01, 0x01
        /*0010*/ 	.byte	0x02, 0x03, 0x00, 0x00, 0x02, 0x06, 0x01, 0x00, 0x04, 0x0b, 0x08, 0x00, 0x09, 0x00, 0x00, 0x00
        /*0020*/ 	.byte	0x00, 0x00, 0x00, 0x00


//--------------------- .nv.info._Z18copy_matrix_kernelPKfPfi --------------------------
	.section	.nv.info._Z18copy_matrix_kernelPKfPfi,"",@"SHT_CUDA_INFO"
	.sectionflags	@""
	.align	4


	//----- nvinfo : EIATTR_CUDA_API_VERSION
	.align		4
        /*0000*/ 	.byte	0x04, 0x37
        /*0002*/ 	.short	(.L_7 - .L_6)
.L_6:
        /*0004*/ 	.word	0x00000082


	//----- nvinfo : EIATTR_KPARAM_INFO
	.align		4
.L_7:
        /*0008*/ 	.byte	0x04, 0x17
        /*000a*/ 	.short	(.L_9 - .L_8)
.L_8:
        /*000c*/ 	.word	0x00000000
        /*0010*/ 	.short	0x0002
        /*0012*/ 	.short	0x0010
        /*0014*/ 	.byte	0x00, 0xf0, 0x11, 0x00


	//----- nvinfo : EIATTR_KPARAM_INFO
	.align		4
.L_9:
        /*0018*/ 	.byte	0x04, 0x17
        /*001a*/ 	.short	(.L_11 - .L_10)
.L_10:
        /*001c*/ 	.word	0x00000000
        /*0020*/ 	.short	0x0001
        /*0022*/ 	.short	0x0008
        /*0024*/ 	.byte	0x00, 0xf5, 0x21, 0x00


	//----- nvinfo : EIATTR_KPARAM_INFO
	.align		4
.L_11:
        /*0028*/ 	.byte	0x04, 0x17
        /*002a*/ 	.short	(.L_13 - .L_12)
.L_12:
        /*002c*/ 	.word	0x00000000
        /*0030*/ 	.short	0x0000
        /*0032*/ 	.short	0x0000
        /*0034*/ 	.byte	0x00, 0xf5, 0x21, 0x00


	//----- nvinfo : EIATTR_SPARSE_MMA_MASK
	.align		4
.L_13:
        /*0038*/ 	.byte	0x03, 0x50
        /*003a*/ 	.short	0x0000


	//----- nvinfo : EIATTR_MAXREG_COUNT
	.align		4
        /*003c*/ 	.byte	0x03, 0x1b
        /*003e*/ 	.short	0x00ff


	//----- nvinfo : EIATTR_MERCURY_ISA_VERSION
	.align		4
        /*0040*/ 	.byte	0x03, 0x5f
        /*0042*/ 	.short	0x0101


	//----- nvinfo : EIATTR_VRC_CTA_INIT_COUNT
	.align		4
        /*0044*/ 	.byte	0x02, 0x4a
	.zero		1
	.zero		1


	//----- nvinfo : EIATTR_EXIT_INSTR_OFFSETS
	.align		4
        /*0048*/ 	.byte	0x04, 0x1c
        /*004a*/ 	.short	(.L_15 - .L_14)


	//   ....[0]....
.L_14:
        /*004c*/ 	.word	0x00000080


	//   ....[1]....
        /*0050*/ 	.word	0x00000100


	//----- nvinfo : EIATTR_CBANK_PARAM_SIZE
	.align		4
.L_15:
        /*0054*/ 	.byte	0x03, 0x19
        /*0056*/ 	.short	0x0014


	//----- nvinfo : EIATTR_PARAM_CBANK
	.align		4
        /*0058*/ 	.byte	0x04, 0x0a
        /*005a*/ 	.short	(.L_17 - .L_16)
	.align		4
.L_16:
        /*005c*/ 	.word	index@(.nv.constant0._Z18copy_matrix_kernelPKfPfi)
        /*0060*/ 	.short	0x0380
        /*0062*/ 	.short	0x0014


	//----- nvinfo : EIATTR_SW_WAR
	.align		4
.L_17:
        /*0064*/ 	.byte	0x04, 0x36
        /*0066*/ 	.short	(.L_19 - .L_18)
.L_18:
        /*0068*/ 	.word	0x00000008
.L_19:


//--------------------- .nv.callgraph             --------------------------
	.section	.nv.callgraph,"",@"SHT_CUDA_CALLGRAPH"
	.align	4
	.sectionentsize	8
	.align		4
        /*0000*/ 	.word	0x00000000
	.align		4
        /*0004*/ 	.word	0xffffffff
	.align		4
        /*0008*/ 	.word	0x00000000
	.align		4
        /*000c*/ 	.word	0xfffffffe
	.align		4
        /*0010*/ 	.word	0x00000000
	.align		4
        /*0014*/ 	.word	0xfffffffd
	.align		4
        /*0018*/ 	.word	0x00000000
	.align		4
        /*001c*/ 	.word	0xfffffffc


//--------------------- .text._Z18copy_matrix_kernelPKfPfi --------------------------
	.section	.text._Z18copy_matrix_kernelPKfPfi,"ax",@progbits
	.align	128
        .global         _Z18copy_matrix_kernelPKfPfi
        .type           _Z18copy_matrix_kernelPKfPfi,@function
        .size           _Z18copy_matrix_kernelPKfPfi,(.L_x_1 - _Z18copy_matrix_kernelPKfPfi)
        .other          _Z18copy_matrix_kernelPKfPfi,@"STO_CUDA_ENTRY STV_DEFAULT"
_Z18copy_matrix_kernelPKfPfi:
.text._Z18copy_matrix_kernelPKfPfi:
[----:B------:R-:W-:Y:S01]  /*0000*/  LDC R1, c[0x0][0x37c] ;  /* 0x0000df00ff017b82 */ /* 0x000fe20000000800 */
[----:B------:R-:W0:Y:S07]  /*0010*/  S2R R0, SR_TID.X ;  /* 0x0000000000007919 */ /* 0x000e2e0000002100 */
[----:B------:R-:W0:Y:S01]  /*0020*/  S2UR UR5, SR_CTAID.X ;  /* 0x00000000000579c3 */ /* 0x000e220000002500 */
[----:B------:R-:W1:Y:S07]  /*0030*/  LDCU UR4, c[0x0][0x390] ;  /* 0x00007200ff0477ac */ /* 0x000e6e0008000800 */
[----:B------:R-:W0:Y:S01]  /*0040*/  LDC R7, c[0x0][0x360] ;  /* 0x0000d800ff077b82 */ /* 0x000e220000000800 */
[----:B-1----:R-:W-:Y:S01]  /*0050*/  UIMAD UR4, UR4, UR4, URZ ;  /* 0x00000004040472a4 */ /* 0x002fe2000f8e02ff */
[----:B0-----:R-:W-:-:S05]  /*0060*/  IMAD R7, R7, UR5, R0 ;  /* 0x0000000507077c24 */ /* 0x001fca000f8e0200 */
[----:B------:R-:W-:-:S13]  /*0070*/  ISETP.GE.AND P0, PT, R7, UR4, PT ;  /* 0x0000000407007c0c */ /* 0x000fda000bf06270 */
[----:B------:R-:W-:Y:S05]  /*0080*/  @P0 EXIT ;  /* 0x000000000000094d */ /* 0x000fea0003800000 */
[----:B------:R-:W0:Y:S01]  /*0090*/  LDC.64 R2, c[0x0][0x380] ;  /* 0x0000e000ff027b82 */ /* 0x000e220000000a00 */
[----:B------:R-:W1:Y:S07]  /*00a0*/  LDCU.64 UR4, c[0x0][0x358] ;  /* 0x00006b00ff0477ac */ /* 0x000e6e0008000a00 */
[----:B------:R-:W2:Y:S01]  /*00b0*/  LDC.64 R4, c[0x0][0x388] ;  /* 0x0000e200ff047b82 */ /* 0x000ea20000000a00 */
[----:B0-----:R-:W-:-:S06]  /*00c0*/  IMAD.WIDE R2, R7, 0x4, R2 ;  /* 0x0000000407027825 */ /* 0x001fcc00078e0202 */
[----:B-1----:R-:W3:Y:S01]  /*00d0*/  LDG.E R3, desc[UR4][R2.64] ;  /* 0x0000000402037981 */ /* 0x002ee2000c1e1900 */
[----:B--2---:R-:W-:-:S05]  /*00e0*/  IMAD.WIDE R4, R7, 0x4, R4 ;  /* 0x0000000407047825 */ /* 0x004fca00078e0204 */
[----:B---3--:R-:W-:Y:S01]  /*00f0*/  STG.E desc[UR4][R4.64], R3 ;  /* 0x0000000304007986 */ /* 0x008fe2000c101904 */
[----:B------:R-:W-:Y:S05]  /*0100*/  EXIT ;  /* 0x000000000000794d */ /* 0x000fea0003800000 */
.L_x_0:
[----:B------:R-:W-:-:S00]  /*0110*/  BRA `(.L_x_0) ;  /* 0xfffffffc00fc7947 */ /* 0x000fc0000383ffff */
[----:B------:R-:W-:-:S00]  /*0120*/  NOP ;  /* 0x0000000000007918 */ /* 0x000fc00000000000 */
        /* <DEDUP_REMOVED lines=13> */
.L_x_1:


//--------------------- .nv.shared.reserved.0     --------------------------
	.section	.nv.shared.reserved.0,"aw",@nobits
	.weak		__nv_reservedSMEM_offset_0_alias
	.size		__nv_reservedSMEM_offset_0_alias, 0, 64
	.other		__nv_reservedSMEM_offset_0_alias,@"STO_CUDA_RESERVED_SHARED STV_DEFAULT"
__nv_reservedSMEM_offset_0_alias:
	.zero		0
	.zero		64


//--------------------- .nv.constant0._Z18copy_matrix_kernelPKfPfi --------------------------
	.section	.nv.constant0._Z18copy_matrix_kernelPKfPfi,"a",@progbits
	.sectionflags	@""
	.align	4
.nv.constant0._Z18copy_matrix_kernelPKfPfi:
	.zero		916


//--------------------- SYMBOLS --------------------------

	.type		.nv.reservedSmem.offset0,@object
	.size		.nv.reservedSmem.offset0,0x4
